//
// Generated by NVIDIA NVVM Compiler
//
// Compiler Build ID: CL-36424714
// Cuda compilation tools, release 13.0, V13.0.88
// Based on NVVM 20.0.0
//

.version 9.0
.target sm_100
.address_size 64

	// .globl	_Z6kernelv
.extern .func  (.param .b32 func_retval0) vprintf
(
	.param .b64 vprintf_param_0,
	.param .b64 vprintf_param_1
)
;
.global .attribute(.managed) .align 4 .u32 lock;
.global .attribute(.managed) .align 4 .u32 x;
.global .align 1 .b8 $str[47] = {66, 108, 111, 99, 107, 32, 37, 100, 32, 116, 104, 114, 101, 97, 100, 32, 37, 100, 32, 101, 110, 116, 101, 114, 105, 110, 103, 32, 99, 114, 105, 116, 105, 99, 97, 108, 32, 115, 101, 99, 116, 105, 111, 110, 32, 10};

.visible .entry _Z6kernelv()
{
	.local .align 8 .b8 	__local_depot0[8];
	.reg .b64 	%SP;
	.reg .b64 	%SPL;
	.reg .pred 	%p<3>;
	.reg .b32 	%r<10>;
	.reg .b64 	%rd<5>;

	mov.u64 	%SPL, __local_depot0;
	cvta.local.u64 	%SP, %SPL;
	mov.u32 	%r1, %tid.x;
	setp.ne.s32 	%p1, %r1, 0;
	@%p1 bra 	$L__BB0_3;
$L__BB0_1:
	atom.relaxed.global.cas.b32 	%r2, [lock], 0, 1;
	setp.ne.s32 	%p2, %r2, 0;
	@%p2 bra 	$L__BB0_1;
	mov.u32 	%r3, %ctaid.x;
	add.u64 	%rd1, %SP, 0;
	add.u64 	%rd2, %SPL, 0;
	mov.b32 	%r4, 0;
	st.local.v2.u32 	[%rd2], {%r3, %r4};
	mov.u64 	%rd3, $str;
	cvta.global.u64 	%rd4, %rd3;
	{ // callseq 0, 0
	.param .b64 param0;
	st.param.b64 	[param0], %rd4;
	.param .b64 param1;
	st.param.b64 	[param1], %rd1;
	.param .b32 retval0;
	call.uni (retval0), 
	vprintf, 
	(
	param0, 
	param1
	);
	ld.param.b32 	%r5, [retval0];
	} // callseq 0
	ld.global.u32 	%r7, [x];
	add.s32 	%r8, %r7, 1;
	st.global.u32 	[x], %r8;
	atom.global.exch.b32 	%r9, [lock], 0;
$L__BB0_3:
	ret;

}


// ===== COMPILED SASS (sm_100) =====

	.target	sm_100

	.elftype	@"ET_EXEC"


//--------------------- .note.nv.tkinfo           --------------------------
	.section	.note.nv.tkinfo,"",@"SHT_NOTE"
	.sectionflags	@"SHF_NOTE_NV_TKINFO"
	.tkinfo
        /*0018*/ 	.word	0x00000002
        /*0030*/ 	.string	""
        /*0030*/ 	.string	"ptxas"
        /*0030*/ 	.string	"Cuda compilation tools, release 13.0, V13.0.88"
        /*0030*/ 	.string	"Build cuda_13.0.r13.0/compiler.36424714_0"
        /*0030*/ 	.string	"-arch sm_100 -m 64 "



//--------------------- .note.nv.cuinfo           --------------------------
	.section	.note.nv.cuinfo,"",@"SHT_NOTE"
	.sectionflags	@"SHF_NOTE_NV_CUINFO"
        /*0018*/ 	.short	0x0002
        /*001a*/ 	.short	0x0064
        /*001c*/ 	.short	0x0082
	.zero		2


//--------------------- .nv.info                  --------------------------
	.section	.nv.info,"",@"SHT_CUDA_INFO"
	.align	4


	//----- nvinfo : EIATTR_REGCOUNT
	.align		4
        /*0000*/ 	.byte	0x04, 0x2f
        /*0002*/ 	.short	(.L_4 - .L_3)
	.align		4
.L_3:
        /*0004*/ 	.word	index@(_Z6kernelv)
        /*0008*/ 	.word	0x00000018


	//----- nvinfo : EIATTR_FRAME_SIZE
	.align		4
.L_4:
        /*000c*/ 	.byte	0x04, 0x11
        /*000e*/ 	.short	(.L_6 - .L_5)
	.align		4
.L_5:
        /*0010*/ 	.word	index@(_Z6kernelv)
        /*0014*/ 	.word	0x00000008


	//----- nvinfo : EIATTR_MIN_STACK_SIZE
	.align		4
.L_6:
        /*0018*/ 	.byte	0x04, 0x12
        /*001a*/ 	.short	(.L_8 - .L_7)
	.align		4
.L_7:
        /*001c*/ 	.word	index@(_Z6kernelv)
        /*0020*/ 	.word	0x00000008
.L_8:


//--------------------- .nv.compat                --------------------------
	.section	.nv.compat,"",@"SHT_CUDA_COMPAT_INFO"
	.align	4
        /*0000*/ 	.byte	0x02, 0x09, 0x00, 0x00, 0x02, 0x02, 0x01, 0x00, 0x02, 0x05, 0x05, 0x00, 0x03, 0x07, 0x01, 0x01
        /*0010*/ 	.byte	0x02, 0x03, 0x00, 0x00, 0x02, 0x06, 0x01, 0x00, 0x04, 0x0b, 0x08, 0x00, 0x09, 0x00, 0x00, 0x00
        /*0020*/ 	.byte	0x00, 0x00, 0x00, 0x00


//--------------------- .nv.info._Z6kernelv       --------------------------
	.section	.nv.info._Z6kernelv,"",@"SHT_CUDA_INFO"
	.sectionflags	@""
	.align	4


	//----- nvinfo : EIATTR_CUDA_API_VERSION
	.align		4
        /*0000*/ 	.byte	0x04, 0x37
        /*0002*/ 	.short	(.L_10 - .L_9)
.L_9:
        /*0004*/ 	.word	0x00000082


	//----- nvinfo : EIATTR_SPARSE_MMA_MASK
	.align		4
.L_10:
        /*0008*/ 	.byte	0x03, 0x50
        /*000a*/ 	.short	0x0000


	//----- nvinfo : EIATTR_MAXREG_COUNT
	.align		4
        /*000c*/ 	.byte	0x03, 0x1b
        /*000e*/ 	.short	0x00ff


	//----- nvinfo : EIATTR_EXTERNS
	.align		4
        /*0010*/ 	.byte	0x04, 0x0f
        /*0012*/ 	.short	(.L_12 - .L_11)


	//   ....[0]....
	.align		4
.L_11:
        /*0014*/ 	.word	index@(vprintf)


	//----- nvinfo : EIATTR_MERCURY_ISA_VERSION
	.align		4
.L_12:
        /*0018*/ 	.byte	0x03, 0x5f
        /*001a*/ 	.short	0x0101


	//----- nvinfo : EIATTR_VRC_CTA_INIT_COUNT
	.align		4
        /*001c*/ 	.byte	0x02, 0x4a
	.zero		1
	.zero		1


	//----- nvinfo : EIATTR_SYSCALL_OFFSETS
	.align		4
        /*0020*/ 	.byte	0x04, 0x46
        /*0022*/ 	.short	(.L_14 - .L_13)


	//   ....[0]....
.L_13:
        /*0024*/ 	.word	0x000001e0


	//----- nvinfo : EIATTR_EXIT_INSTR_OFFSETS
	.align		4
.L_14:
        /*0028*/ 	.byte	0x04, 0x1c
        /*002a*/ 	.short	(.L_16 - .L_15)


	//   ....[0]....
.L_15:
        /*002c*/ 	.word	0x00000080


	//   ....[1]....
        /*0030*/ 	.word	0x00000290


	//----- nvinfo : EIATTR_CRS_STACK_SIZE
	.align		4
.L_16:
        /*0034*/ 	.byte	0x04, 0x1e
        /*0036*/ 	.short	(.L_18 - .L_17)
.L_17:
        /*0038*/ 	.word	0x00000000


	//----- nvinfo : EIATTR_SW_WAR
	.align		4
.L_18:
        /*003c*/ 	.byte	0x04, 0x36
        /*003e*/ 	.short	(.L_20 - .L_19)
.L_19:
        /*0040*/ 	.word	0x00000008
.L_20:


//--------------------- .nv.callgraph             --------------------------
	.section	.nv.callgraph,"",@"SHT_CUDA_CALLGRAPH"
	.align	4
	.sectionentsize	8
	.align		4
        /*0000*/ 	.word	0x00000000
	.align		4
        /*0004*/ 	.word	0xffffffff
	.align		4
        /*0008*/ 	.word	index@(_Z6kernelv)
	.align		4
        /*000c*/ 	.word	index@(vprintf)
	.align		4
        /*0010*/ 	.word	0x00000000
	.align		4
        /*0014*/ 	.word	0xfffffffe
	.align		4
        /*0018*/ 	.word	0x00000000
	.align		4
        /*001c*/ 	.word	0xfffffffd
	.align		4
        /*0020*/ 	.word	0x00000000
	.align		4
        /*0024*/ 	.word	0xfffffffc


//--------------------- .nv.constant4             --------------------------
	.section	.nv.constant4,"a",@progbits
	.align	8
	.align		8
.nv.constant4:
        /*0000*/ 	.dword	vprintf
	.align		8
        /*0008*/ 	.dword	lock
	.align		8
        /*0010*/ 	.dword	x
	.align		8
        /*0018*/ 	.dword	$str


//--------------------- .text._Z6kernelv          --------------------------
	.section	.text._Z6kernelv,"ax",@progbits
	.align	128
        .global         _Z6kernelv
        .type           _Z6kernelv,@function
        .size           _Z6kernelv,(.L_x_4 - _Z6kernelv)
        .other          _Z6kernelv,@"STO_CUDA_ENTRY STV_DEFAULT"
_Z6kernelv:
.text._Z6kernelv:
[----:B------:R-:W0:Y:S01]  /*0000*/  LDC R1, c[0x0][0x37c] ;  /* 0x0000df00ff017b82 */ /* 0x000e220000000800 */
[----:B------:R-:W1:Y:S01]  /*0010*/  S2R R0, SR_TID.X ;  /* 0x0000000000007919 */ /* 0x000e620000002100 */
[----:B------:R-:W2:Y:S01]  /*0020*/  LDCU UR4, c[0x0][0x2f8] ;  /* 0x00005f00ff0477ac */ /* 0x000ea20008000800 */
[----:B0-----:R-:W-:Y:S01]  /*0030*/  VIADD R1, R1, 0xfffffff8 ;  /* 0xfffffff801017836 */ /* 0x001fe20000000000 */
[----:B------:R-:W0:Y:S04]  /*0040*/  LDCU UR5, c[0x0][0x2fc] ;  /* 0x00005f80ff0577ac */ /* 0x000e280008000800 */
[----:B--2---:R-:W-:-:S05]  /*0050*/  IADD3 R6, P1, PT, R1, UR4, RZ ;  /* 0x0000000401067c10 */ /* 0x004fca000ff3e0ff */
[----:B0-----:R-:W-:Y:S01]  /*0060*/  IMAD.X R7, RZ, RZ, UR5, P1 ;  /* 0x00000005ff077e24 */ /* 0x001fe200088e06ff */
[----:B-1----:R-:W-:-:S13]  /*0070*/  ISETP.NE.AND P0, PT, R0, RZ, PT ;  /* 0x000000ff0000720c */ /* 0x002fda0003f05270 */
[----:B------:R-:W-:Y:S05]  /*0080*/  @P0 EXIT ;  /* 0x000000000000094d */ /* 0x000fea0003800000 */
[----:B------:R-:W-:Y:S01]  /*0090*/  BSSY B0, `(.L_x_0) ;  /* 0x000000a000007945 */ /* 0x000fe20003800000 */
[----:B------:R-:W-:Y:S01]  /*00a0*/  IMAD.MOV.U32 R5, RZ, RZ, 0x1 ;  /* 0x00000001ff057424 */ /* 0x000fe200078e00ff */
[----:B------:R-:W0:Y:S06]  /*00b0*/  LDCU.64 UR36, c[0x4][0x8] ;  /* 0x01000100ff2477ac */ /* 0x000e2c0008000a00 */
.L_x_1:
[----:B------:R-:W-:Y:S02]  /*00c0*/  HFMA2 R4, -RZ, RZ, 0, 0 ;  /* 0x00000000ff047431 */ /* 0x000fe400000001ff */
[----:B0-----:R-:W-:Y:S02]  /*00d0*/  IMAD.U32 R2, RZ, RZ, UR36 ;  /* 0x00000024ff027e24 */ /* 0x001fe4000f8e00ff */
[----:B------:R-:W-:Y:S01]  /*00e0*/  IMAD.U32 R3, RZ, RZ, UR37 ;  /* 0x00000025ff037e24 */ /* 0x000fe2000f8e00ff */
[----:B------:R-:W-:Y:S05]  /*00f0*/  YIELD ;  /* 0x0000000000007946 */ /* 0x000fea0003800000 */
[----:B------:R-:W2:Y:S02]  /*0100*/  ATOMG.E.CAS.STRONG.GPU PT, R2, [R2], R4, R5 ;  /* 0x00000004020273a9 */ /* 0x000ea400001ee105 */
[----:B--2---:R-:W-:-:S13]  /*0110*/  ISETP.NE.AND P0, PT, R2, RZ, PT ;  /* 0x000000ff0200720c */ /* 0x004fda0003f05270 */
[----:B------:R-:W-:Y:S05]  /*0120*/  @P0 BRA `(.L_x_1) ;  /* 0xfffffffc00e40947 */ /* 0x000fea000383ffff */
[----:B------:R-:W-:Y:S05]  /*0130*/  BSYNC B0 ;  /* 0x0000000000007941 */ /* 0x000fea0003800000 */
.L_x_0:
[----:B------:R-:W0:Y:S01]  /*0140*/  S2R R8, SR_CTAID.X ;  /* 0x0000000000087919 */ /* 0x000e220000002500 */
[----:B------:R-:W-:Y:S01]  /*0150*/  IMAD.MOV.U32 R9, RZ, RZ, RZ ;  /* 0x000000ffff097224 */ /* 0x000fe200078e00ff */
[----:B------:R-:W-:Y:S01]  /*0160*/  MOV R0, 0x0 ;  /* 0x0000000000007802 */ /* 0x000fe20000000f00 */
[----:B------:R-:W1:Y:S01]  /*0170*/  LDC.64 R16, c[0x0][0x358] ;  /* 0x0000d600ff107b82 */ /* 0x000e620000000a00 */
[----:B------:R-:W2:Y:S07]  /*0180*/  LDCU.64 UR4, c[0x4][0x18] ;  /* 0x01000300ff0477ac */ /* 0x000eae0008000a00 */
[----:B------:R3:W4:Y:S01]  /*0190*/  LDC.64 R2, c[0x4][R0] ;  /* 0x0100000000027b82 */ /* 0x0007220000000a00 */
[----:B--2---:R-:W-:Y:S01]  /*01a0*/  IMAD.U32 R4, RZ, RZ, UR4 ;  /* 0x00000004ff047e24 */ /* 0x004fe2000f8e00ff */
[----:B------:R-:W-:Y:S01]  /*01b0*/  MOV R5, UR5 ;  /* 0x0000000500057c02 */ /* 0x000fe20008000f00 */
[----:B0-----:R3:W-:Y:S06]  /*01c0*/  STL.64 [R1], R8 ;  /* 0x0000000801007387 */ /* 0x0017ec0000100a00 */
[----:B------:R-:W-:-:S07]  /*01d0*/  LEPC R20, `(.L_x_2) ;  /* 0x000000001014794e */ /* 0x000fce0000000000 */
[----:B-1-34-:R-:W-:Y:S05]  /*01e0*/  CALL.ABS.NOINC R2 ;  /* 0x0000000002007343 */ /* 0x01afea0003c00000 */
.L_x_2:
[----:B------:R-:W0:Y:S01]  /*01f0*/  LDC.64 R2, c[0x4][0x10] ;  /* 0x01000400ff027b82 */ /* 0x000e220000000a00 */
[----:B------:R-:W-:Y:S02]  /*0200*/  R2UR UR4, R16 ;  /* 0x00000000100472ca */ /* 0x000fe400000e0000 */
[----:B------:R-:W-:-:S13]  /*0210*/  R2UR UR5, R17 ;  /* 0x00000000110572ca */ /* 0x000fda00000e0000 */
[----:B0-----:R-:W2:Y:S01]  /*0220*/  LDG.E R0, desc[UR4][R2.64] ;  /* 0x0000000402007981 */ /* 0x001ea2000c1e1900 */
[----:B------:R-:W0:Y:S01]  /*0230*/  LDC.64 R4, c[0x4][0x8] ;  /* 0x01000200ff047b82 */ /* 0x000e220000000a00 */
[----:B------:R-:W-:Y:S02]  /*0240*/  R2UR UR6, R16 ;  /* 0x00000000100672ca */ /* 0x000fe400000e0000 */
[----:B------:R-:W-:Y:S01]  /*0250*/  R2UR UR7, R17 ;  /* 0x00000000110772ca */ /* 0x000fe200000e0000 */
[----:B--2---:R-:W-:-:S05]  /*0260*/  VIADD R7, R0, 0x1 ;  /* 0x0000000100077836 */ /* 0x004fca0000000000 */
[----:B------:R-:W-:Y:S07]  /*0270*/  STG.E desc[UR4][R2.64], R7 ;  /* 0x0000000702007986 */ /* 0x000fee000c101904 */
[----:B0-----:R-:W-:Y:S01]  /*0280*/  ATOMG.E.EXCH.STRONG.GPU PT, RZ, desc[UR6][R4.64], RZ ;  /* 0x800000ff04ff79a8 */ /* 0x001fe2000c1ef106 */
[----:B------:R-:W-:Y:S05]  /*0290*/  EXIT ;  /* 0x000000000000794d */ /* 0x000fea0003800000 */
.L_x_3:
[----:B------:R-:W-:-:S00]  /*02a0*/  BRA `(.L_x_3) ;  /* 0xfffffffc00fc7947 */ /* 0x000fc0000383ffff */
[----:B------:R-:W-:-:S00]  /*02b0*/  NOP ;  /* 0x0000000000007918 */ /* 0x000fc00000000000 */
        /* <DEDUP_REMOVED lines=12> */
.L_x_4:


//--------------------- .nv.global.init           --------------------------
	.section	.nv.global.init,"aw",@progbits
.nv.global.init:
	.type		$str,@object
	.size		$str,(.L_2 - $str)
$str:
        /*0000*/ 	.byte	0x42, 0x6c, 0x6f, 0x63, 0x6b, 0x20, 0x25, 0x64, 0x20, 0x74, 0x68, 0x72, 0x65, 0x61, 0x64, 0x20
        /*0010*/ 	.byte	0x25, 0x64, 0x20, 0x65, 0x6e, 0x74, 0x65, 0x72, 0x69, 0x6e, 0x67, 0x20, 0x63, 0x72, 0x69, 0x74
        /*0020*/ 	.byte	0x69, 0x63, 0x61, 0x6c, 0x20, 0x73, 0x65, 0x63, 0x74, 0x69, 0x6f, 0x6e, 0x20, 0x0a, 0x00
.L_2:


//--------------------- .nv.shared.reserved.0     --------------------------
	.section	.nv.shared.reserved.0,"aw",@nobits
	.weak		__nv_reservedSMEM_offset_0_alias
	.size		__nv_reservedSMEM_offset_0_alias, 0, 64
	.other		__nv_reservedSMEM_offset_0_alias,@"STO_CUDA_RESERVED_SHARED STV_DEFAULT"
__nv_reservedSMEM_offset_0_alias:
	.zero		0
	.zero		64


//--------------------- .nv.global                --------------------------
	.section	.nv.global,"aw",@nobits
	.align	4
.nv.global:
	.type		lock,@object
	.size		lock,(x - lock)
	.other		lock,@"STV_DEFAULT STO_CUDA_MANAGED"
lock:
	.zero		4
	.type		x,@object
	.size		x,(.L_1 - x)
	.other		x,@"STV_DEFAULT STO_CUDA_MANAGED"
x:
	.zero		4
.L_1:


//--------------------- .nv.constant0._Z6kernelv  --------------------------
	.section	.nv.constant0._Z6kernelv,"a",@progbits
	.sectionflags	@""
	.align	4
.nv.constant0._Z6kernelv:
	.zero		896


//--------------------- SYMBOLS --------------------------

	.type		.nv.reservedSmem.offset0,@object
	.size		.nv.reservedSmem.offset0,0x4
	.type		vprintf,@function
